	.headerflags	@"EF_CUDA_TEXMODE_UNIFIED EF_CUDA_64BIT_ADDRESS EF_CUDA_ACCELERATORS EF_CUDA_SM90 EF_CUDA_VIRTUAL_SM(EF_CUDA_SM90)"
	.elftype	@"ET_EXEC"


//--------------------- .nv.info                  --------------------------
	.section	.nv.info,"",@"SHT_CUDA_INFO"
	.align	4


	//----- nvinfo : EIATTR_REGCOUNT
	.align		4
        /*0000*/ 	.byte	0x04, 0x2f
        /*0002*/ 	.short	(.L_3 - .L_2)
	.align		4
.L_2:
        /*0004*/ 	.word	index@(triton_poi_fused__native_batch_norm_legit_no_training_relu_104)
        /*0008*/ 	.word	0x00000016


	//----- nvinfo : EIATTR_MIN_STACK_SIZE
	.align		4
.L_3:
        /*000c*/ 	.byte	0x04, 0x12
        /*000e*/ 	.short	(.L_5 - .L_4)
	.align		4
.L_4:
        /*0010*/ 	.word	index@(triton_poi_fused__native_batch_norm_legit_no_training_relu_104)
        /*0014*/ 	.word	0x00000000


	//----- nvinfo : EIATTR_FRAME_SIZE
	.align		4
.L_5:
        /*0018*/ 	.byte	0x04, 0x11
        /*001a*/ 	.short	(.L_7 - .L_6)
	.align		4
.L_6:
        /*001c*/ 	.word	index@(triton_poi_fused__native_batch_norm_legit_no_training_relu_104)
        /*0020*/ 	.word	0x00000000


	//----- nvinfo : EIATTR_MIN_STACK_SIZE
	.align		4
.L_7:
        /*0024*/ 	.byte	0x04, 0x12
        /*0026*/ 	.short	(.L_9 - .L_8)
	.align		4
.L_8:
        /*0028*/ 	.word	index@(triton_poi_fused__native_batch_norm_legit_no_training_relu_104)
        /*002c*/ 	.word	0x00000000
.L_9:


//--------------------- .nv.info.triton_poi_fused__native_batch_norm_legit_no_training_relu_104 --------------------------
	.section	.nv.info.triton_poi_fused__native_batch_norm_legit_no_training_relu_104,"",@"SHT_CUDA_INFO"
	.sectionflags	@""
	.align	4


	//----- nvinfo : EIATTR_CUDA_API_VERSION
	.align		4
        /*0000*/ 	.byte	0x04, 0x37
        /*0002*/ 	.short	(.L_11 - .L_10)
.L_10:
        /*0004*/ 	.word	0x0000007c


	//----- nvinfo : EIATTR_KPARAM_INFO
	.align		4
.L_11:
        /*0008*/ 	.byte	0x04, 0x17
        /*000a*/ 	.short	(.L_13 - .L_12)
.L_12:
        /*000c*/ 	.word	0x00000000
        /*0010*/ 	.short	0x0006
        /*0012*/ 	.short	0x0030
        /*0014*/ 	.byte	0x00, 0xf0, 0x11, 0x00


	//----- nvinfo : EIATTR_KPARAM_INFO
	.align		4
.L_13:
        /*0018*/ 	.byte	0x04, 0x17
        /*001a*/ 	.short	(.L_15 - .L_14)
.L_14:
        /*001c*/ 	.word	0x00000000
        /*0020*/ 	.short	0x0005
        /*0022*/ 	.short	0x0028
        /*0024*/ 	.byte	0x00, 0xf4, 0x21, 0x00


	//----- nvinfo : EIATTR_KPARAM_INFO
	.align		4
.L_15:
        /*0028*/ 	.byte	0x04, 0x17
        /*002a*/ 	.short	(.L_17 - .L_16)
.L_16:
        /*002c*/ 	.word	0x00000000
        /*0030*/ 	.short	0x0004
        /*0032*/ 	.short	0x0020
        /*0034*/ 	.byte	0x00, 0xf4, 0x21, 0x00


	//----- nvinfo : EIATTR_KPARAM_INFO
	.align		4
.L_17:
        /*0038*/ 	.byte	0x04, 0x17
        /*003a*/ 	.short	(.L_19 - .L_18)
.L_18:
        /*003c*/ 	.word	0x00000000
        /*0040*/ 	.short	0x0003
        /*0042*/ 	.short	0x0018
        /*0044*/ 	.byte	0x00, 0xf4, 0x21, 0x00


	//----- nvinfo : EIATTR_KPARAM_INFO
	.align		4
.L_19:
        /*0048*/ 	.byte	0x04, 0x17
        /*004a*/ 	.short	(.L_21 - .L_20)
.L_20:
        /*004c*/ 	.word	0x00000000
        /*0050*/ 	.short	0x0002
        /*0052*/ 	.short	0x0010
        /*0054*/ 	.byte	0x00, 0xf4, 0x21, 0x00


	//----- nvinfo : EIATTR_KPARAM_INFO
	.align		4
.L_21:
        /*0058*/ 	.byte	0x04, 0x17
        /*005a*/ 	.short	(.L_23 - .L_22)
.L_22:
        /*005c*/ 	.word	0x00000000
        /*0060*/ 	.short	0x0001
        /*0062*/ 	.short	0x0008
        /*0064*/ 	.byte	0x00, 0xf4, 0x21, 0x00


	//----- nvinfo : EIATTR_KPARAM_INFO
	.align		4
.L_23:
        /*0068*/ 	.byte	0x04, 0x17
        /*006a*/ 	.short	(.L_25 - .L_24)
.L_24:
        /*006c*/ 	.word	0x00000000
        /*0070*/ 	.short	0x0000
        /*0072*/ 	.short	0x0000
        /*0074*/ 	.byte	0x00, 0xf4, 0x21, 0x00


	//----- nvinfo : EIATTR_SPARSE_MMA_MASK
	.align		4
.L_25:
        /*0078*/ 	.byte	0x03, 0x50
        /*007a*/ 	.short	0x0000


	//----- nvinfo : EIATTR_MAXREG_COUNT
	.align		4
        /*007c*/ 	.byte	0x03, 0x1b
        /*007e*/ 	.short	0x00ff


	//----- nvinfo : EIATTR_EXIT_INSTR_OFFSETS
	.align		4
        /*0080*/ 	.byte	0x04, 0x1c
        /*0082*/ 	.short	(.L_27 - .L_26)


	//   ....[0]....
.L_26:
        /*0084*/ 	.word	0x000004a0


	//   ....[1]....
        /*0088*/ 	.word	0x000004c0


	//----- nvinfo : EIATTR_REQNTID
	.align		4
.L_27:
        /*008c*/ 	.byte	0x04, 0x10
        /*008e*/ 	.short	(.L_29 - .L_28)
.L_28:
        /*0090*/ 	.word	0x00000080
        /*0094*/ 	.word	0x00000001
        /*0098*/ 	.word	0x00000001


	//----- nvinfo : EIATTR_CBANK_PARAM_SIZE
	.align		4
.L_29:
        /*009c*/ 	.byte	0x03, 0x19
        /*009e*/ 	.short	0x0034


	//----- nvinfo : EIATTR_PARAM_CBANK
	.align		4
        /*00a0*/ 	.byte	0x04, 0x0a
        /*00a2*/ 	.short	(.L_31 - .L_30)
	.align		4
.L_30:
        /*00a4*/ 	.word	index@(.nv.constant0.triton_poi_fused__native_batch_norm_legit_no_training_relu_104)
        /*00a8*/ 	.short	0x0210
        /*00aa*/ 	.short	0x0034


	//----- nvinfo : EIATTR_SW_WAR
	.align		4
.L_31:
        /*00ac*/ 	.byte	0x04, 0x36
        /*00ae*/ 	.short	(.L_33 - .L_32)
.L_32:
        /*00b0*/ 	.word	0x00000008
.L_33:


//--------------------- .nv.callgraph             --------------------------
	.section	.nv.callgraph,"",@"SHT_CUDA_CALLGRAPH"
	.align	4
	.sectionentsize	8
	.align		4
        /*0000*/ 	.word	0x00000000
	.align		4
        /*0004*/ 	.word	0xffffffff
	.align		4
        /*0008*/ 	.word	0x00000000
	.align		4
        /*000c*/ 	.word	0xfffffffe
	.align		4
        /*0010*/ 	.word	0x00000000
	.align		4
        /*0014*/ 	.word	0xfffffffd
	.align		4
        /*0018*/ 	.word	0x00000000
	.align		4
        /*001c*/ 	.word	0xfffffffc


//--------------------- .nv.constant4             --------------------------
	.section	.nv.constant4,"a",@progbits
	.align	8
	.align		8
.nv.constant4:
        /*0000*/ 	.dword	_$_str
	.align		8
        /*0008*/ 	.dword	_$_str_$_2


//--------------------- .text.triton_poi_fused__native_batch_norm_legit_no_training_relu_104 --------------------------
	.section	.text.triton_poi_fused__native_batch_norm_legit_no_training_relu_104,"ax",@progbits
	.align	128
        .global         triton_poi_fused__native_batch_norm_legit_no_training_relu_104
        .type           triton_poi_fused__native_batch_norm_legit_no_training_relu_104,@function
        .size           triton_poi_fused__native_batch_norm_legit_no_training_relu_104,(.L_x_1 - triton_poi_fused__native_batch_norm_legit_no_training_relu_104)
        .other          triton_poi_fused__native_batch_norm_legit_no_training_relu_104,@"STO_CUDA_ENTRY STV_DEFAULT"
triton_poi_fused__native_batch_norm_legit_no_training_relu_104:
.text.triton_poi_fused__native_batch_norm_legit_no_training_relu_104:
[----:B------:R-:W0:Y:S01]  /*0000*/  LDC R1, c[0x0][0x28] ;  /* 0x00000a00ff017b82 */ /* 0x000e220000000800 */
[----:B------:R-:W1:Y:S01]  /*0010*/  S2R R0, SR_TID.X ;  /* 0x0000000000007919 */ /* 0x000e620000002100 */
[----:B------:R-:W-:-:S06]  /*0020*/  HFMA2.MMA R2, -RZ, RZ, 0, 0 ;  /* 0x00000000ff027435 */ /* 0x000fcc00000001ff */
[----:B------:R-:W2:Y:S01]  /*0030*/  LDC.64 R8, c[0x0][0x220] ;  /* 0x00008800ff087b82 */ /* 0x000ea20000000a00 */
[----:B------:R-:W-:Y:S01]  /*0040*/  ULDC.64 UR4, c[0x0][0x208] ;  /* 0x0000820000047ab9 */ /* 0x000fe20000000a00 */
[----:B------:R-:W3:Y:S06]  /*0050*/  S2R R5, SR_CTAID.X ;  /* 0x0000000000057919 */ /* 0x000eec0000002500 */
[----:B------:R-:W4:Y:S08]  /*0060*/  LDC.64 R14, c[0x0][0x218] ;  /* 0x00008600ff0e7b82 */ /* 0x000f300000000a00 */
[----:B------:R-:W5:Y:S08]  /*0070*/  LDC.64 R12, c[0x0][0x210] ;  /* 0x00008400ff0c7b82 */ /* 0x000f700000000a00 */
[----:B------:R-:W4:Y:S01]  /*0080*/  LDC.64 R16, c[0x0][0x228] ;  /* 0x00008a00ff107b82 */ /* 0x000f220000000a00 */
[----:B-1----:R-:W-:-:S07]  /*0090*/  SHF.L.U32 R0, R0, 0x1, RZ ;  /* 0x0000000100007819 */ /* 0x002fce00000006ff */
[----:B------:R-:W1:Y:S01]  /*00a0*/  LDC.64 R18, c[0x0][0x230] ;  /* 0x00008c00ff127b82 */ /* 0x000e620000000a00 */
[----:B---3--:R-:W-:Y:S02]  /*00b0*/  SHF.R.S32.HI R3, RZ, 0x17, R5 ;  /* 0x00000017ff037819 */ /* 0x008fe40000011405 */
[----:B------:R-:W-:Y:S02]  /*00c0*/  LOP3.LUT R0, R0, 0xfe, RZ, 0xc0, !PT ;  /* 0x000000fe00007812 */ /* 0x000fe400078ec0ff */
[----:B------:R-:W-:Y:S02]  /*00d0*/  SGXT R3, R3, 0x1 ;  /* 0x000000010303781a */ /* 0x000fe40000000200 */
[----:B------:R-:W-:-:S04]  /*00e0*/  LEA R0, R5, R0, 0x8 ;  /* 0x0000000005007211 */ /* 0x000fc800078e40ff */
[----:B------:R-:W-:Y:S02]  /*00f0*/  LEA.HI R3, R3, R0, RZ, 0x2 ;  /* 0x0000000003037211 */ /* 0x000fe400078f10ff */
[----:B------:R-:W-:Y:S02]  /*0100*/  ISETP.GE.AND P0, PT, R0, 0x3e00, PT ;  /* 0x00003e000000780c */ /* 0x000fe40003f06270 */
[----:B------:R-:W-:-:S05]  /*0110*/  SHF.R.S32.HI R3, RZ, 0x2, R3 ;  /* 0x00000002ff037819 */ /* 0x000fca0000011403 */
[----:B------:R-:W-:-:S05]  /*0120*/  IMAD.HI R2, R3, -0x7bdef7bd, R2 ;  /* 0x8421084303027827 */ /* 0x000fca00078e0202 */
[----:B------:R-:W-:-:S04]  /*0130*/  SHF.R.U32.HI R5, RZ, 0x1f, R2 ;  /* 0x0000001fff057819 */ /* 0x000fc80000011602 */
[----:B------:R-:W-:-:S05]  /*0140*/  LEA.HI.SX32 R5, R2, R5, 0x17 ;  /* 0x0000000502057211 */ /* 0x000fca00078fbaff */
[----:B------:R-:W-:Y:S01]  /*0150*/  IMAD R11, R5, -0x3e0, R3 ;  /* 0xfffffc20050b7824 */ /* 0x000fe200078e0203 */
[----:B------:R-:W-:-:S03]  /*0160*/  CS2R R4, SRZ ;  /* 0x0000000000047805 */ /* 0x000fc6000001ff00 */
[----:B--2---:R-:W-:-:S05]  /*0170*/  IMAD.WIDE R8, R11, 0x4, R8 ;  /* 0x000000040b087825 */ /* 0x004fca00078e0208 */
[----:B------:R-:W2:Y:S04]  /*0180*/  @!P0 LDG.E.EL R4, desc[UR4][R8.64] ;  /* 0x0000000408048981 */ /* 0x000ea8000c2e1900 */
[----:B------:R3:W2:Y:S01]  /*0190*/  @!P0 LDG.E.EL R5, desc[UR4][R8.64] ;  /* 0x0000000408058981 */ /* 0x0006a2000c2e1900 */
[----:B------:R-:W-:Y:S02]  /*01a0*/  CS2R R6, SRZ ;  /* 0x0000000000067805 */ /* 0x000fe4000001ff00 */
[----:B------:R-:W-:Y:S01]  /*01b0*/  CS2R R2, SRZ ;  /* 0x0000000000027805 */ /* 0x000fe2000001ff00 */
[----:B----4-:R-:W-:-:S04]  /*01c0*/  IMAD.WIDE R14, R11, 0x4, R14 ;  /* 0x000000040b0e7825 */ /* 0x010fc800078e020e */
[----:B-----5:R-:W-:Y:S01]  /*01d0*/  IMAD.WIDE R12, R0, 0x4, R12 ;  /* 0x00000004000c7825 */ /* 0x020fe200078e020c */
[----:B------:R-:W4:Y:S01]  /*01e0*/  @!P0 LDG.E.EL R7, desc[UR4][R14.64] ;  /* 0x000000040e078981 */ /* 0x000f22000c2e1900 */
[----:B---3--:R-:W-:Y:S02]  /*01f0*/  CS2R R8, SRZ ;  /* 0x0000000000087805 */ /* 0x008fe4000001ff00 */
[C---:B0-----:R-:W-:Y:S01]  /*0200*/  IMAD.WIDE R16, R11.reuse, 0x4, R16 ;  /* 0x000000040b107825 */ /* 0x041fe200078e0210 */
[----:B------:R0:W3:Y:S03]  /*0210*/  @!P0 LDG.E.EL R6, desc[UR4][R14.64] ;  /* 0x000000040e068981 */ /* 0x0000e6000c2e1900 */
[----:B-1----:R-:W-:Y:S01]  /*0220*/  IMAD.WIDE R18, R11, 0x4, R18 ;  /* 0x000000040b127825 */ /* 0x002fe200078e0212 */
[----:B------:R1:W4:Y:S01]  /*0230*/  @!P0 LDG.E.64 R2, desc[UR4][R12.64] ;  /* 0x000000040c028981 */ /* 0x000322000c1e1b00 */
[----:B------:R-:W-:-:S03]  /*0240*/  CS2R R10, SRZ ;  /* 0x00000000000a7805 */ /* 0x000fc6000001ff00 */
[----:B------:R-:W5:Y:S04]  /*0250*/  @!P0 LDG.E.EL R9, desc[UR4][R18.64] ;  /* 0x0000000412098981 */ /* 0x000f68000c2e1900 */
[----:B------:R-:W5:Y:S04]  /*0260*/  @!P0 LDG.E.EL R10, desc[UR4][R16.64] ;  /* 0x00000004100a8981 */ /* 0x000f68000c2e1900 */
[----:B------:R-:W3:Y:S04]  /*0270*/  @!P0 LDG.E.EL R11, desc[UR4][R16.64] ;  /* 0x00000004100b8981 */ /* 0x000ee8000c2e1900 */
[----:B------:R-:W3:Y:S01]  /*0280*/  @!P0 LDG.E.EL R8, desc[UR4][R18.64] ;  /* 0x0000000412088981 */ /* 0x000ee2000c2e1900 */
[----:B0-----:R-:W-:Y:S01]  /*0290*/  MOV R14, 0x3e800000 ;  /* 0x3e800000000e7802 */ /* 0x001fe20000000f00 */
[----:B--2---:R-:W-:Y:S01]  /*02a0*/  FADD R4, R4, 9.9999997473787516356e-06 ;  /* 0x3727c5ac04047421 */ /* 0x004fe20000000000 */
[----:B------:R-:W-:-:S03]  /*02b0*/  FADD R5, R5, 9.9999997473787516356e-06 ;  /* 0x3727c5ac05057421 */ /* 0x000fc60000000000 */
[----:B-1----:R-:W0:Y:S08]  /*02c0*/  MUFU.SQRT R12, R4 ;  /* 0x00000004000c7308 */ /* 0x002e300000002000 */
[----:B------:R1:W2:Y:S01]  /*02d0*/  MUFU.SQRT R13, R5 ;  /* 0x00000005000d7308 */ /* 0x0002a20000002000 */
[C---:B0-----:R-:W-:Y:S02]  /*02e0*/  FSETP.GT.AND P1, PT, R12.reuse, 8.50705917302346158658e+37, PT ;  /* 0x7e8000000c00780b */ /* 0x041fe40003f24000 */
[----:B------:R-:W-:Y:S01]  /*02f0*/  FSETP.GEU.AND P3, PT, R12, 1.175494350822287508e-38, PT ;  /* 0x008000000c00780b */ /* 0x000fe20003f6e000 */
[----:B-1----:R-:W0:Y:S01]  /*0300*/  LDC.64 R4, c[0x0][0x238] ;  /* 0x00008e00ff047b82 */ /* 0x002e220000000a00 */
[----:B--2---:R-:W-:-:S02]  /*0310*/  FSETP.GT.AND P2, PT, R13, 8.50705917302346158658e+37, PT ;  /* 0x7e8000000d00780b */ /* 0x004fc40003f44000 */
[----:B------:R-:W-:-:S07]  /*0320*/  FSETP.GEU.AND P4, PT, R13, 1.175494350822287508e-38, PT ;  /* 0x008000000d00780b */ /* 0x000fce0003f8e000 */
[----:B------:R-:W-:-:S04]  /*0330*/  @P1 FMUL R12, R12, 0.25 ;  /* 0x3e8000000c0c1820 */ /* 0x000fc80000400000 */
[----:B------:R-:W-:Y:S01]  /*0340*/  @!P3 FMUL R12, R12, 16777216 ;  /* 0x4b8000000c0cb820 */ /* 0x000fe20000400000 */
[----:B------:R-:W-:-:S04]  /*0350*/  @P2 FMUL R13, R13, 0.25 ;  /* 0x3e8000000d0d2820 */ /* 0x000fc80000400000 */
[----:B------:R-:W-:Y:S01]  /*0360*/  @!P4 FMUL R13, R13, 16777216 ;  /* 0x4b8000000d0dc820 */ /* 0x000fe20000400000 */
[----:B------:R-:W1:Y:S01]  /*0370*/  MUFU.RCP R12, R12 ;  /* 0x0000000c000c7308 */ /* 0x000e620000001000 */
[----:B------:R-:W-:-:S07]  /*0380*/  FSEL R15, R14, 1, P1 ;  /* 0x3f8000000e0f7808 */ /* 0x000fce0000800000 */
[----:B------:R-:W2:Y:S01]  /*0390*/  MUFU.RCP R13, R13 ;  /* 0x0000000d000d7308 */ /* 0x000ea20000001000 */
[----:B------:R-:W-:Y:S01]  /*03a0*/  FSEL R14, R14, 1, P2 ;  /* 0x3f8000000e0e7808 */ /* 0x000fe20001000000 */
[----:B------:R-:W-:-:S04]  /*03b0*/  @!P3 FMUL R15, R15, 16777216 ;  /* 0x4b8000000f0fb820 */ /* 0x000fc80000400000 */
[----:B------:R-:W-:Y:S01]  /*03c0*/  @!P4 FMUL R14, R14, 16777216 ;  /* 0x4b8000000e0ec820 */ /* 0x000fe20000400000 */
[----:B----4-:R-:W-:Y:S01]  /*03d0*/  FADD R2, -R7, R2 ;  /* 0x0000000207027221 */ /* 0x010fe20000000100 */
[----:B---3--:R-:W-:Y:S01]  /*03e0*/  FADD R3, -R6, R3 ;  /* 0x0000000306037221 */ /* 0x008fe20000000100 */
[----:B-1----:R-:W-:Y:S01]  /*03f0*/  FMUL R15, R12, R15 ;  /* 0x0000000f0c0f7220 */ /* 0x002fe20000400000 */
[----:B--2---:R-:W-:-:S03]  /*0400*/  FMUL R14, R13, R14 ;  /* 0x0000000e0d0e7220 */ /* 0x004fc60000400000 */
[----:B------:R-:W-:Y:S01]  /*0410*/  FMUL R2, R2, R15 ;  /* 0x0000000f02027220 */ /* 0x000fe20000400000 */
[----:B------:R-:W-:-:S03]  /*0420*/  FMUL R3, R3, R14 ;  /* 0x0000000e03037220 */ /* 0x000fc60000400000 */
[----:B-----5:R-:W-:Y:S01]  /*0430*/  FFMA R2, R2, R10, R9 ;  /* 0x0000000a02027223 */ /* 0x020fe20000000009 */
[----:B------:R-:W-:-:S04]  /*0440*/  FFMA R3, R3, R11, R8 ;  /* 0x0000000b03037223 */ /* 0x000fc80000000008 */
[----:B------:R-:W-:Y:S02]  /*0450*/  FSETP.GEU.AND P1, PT, R2, RZ, PT ;  /* 0x000000ff0200720b */ /* 0x000fe40003f2e000 */
[C---:B------:R-:W-:Y:S01]  /*0460*/  FSETP.GEU.AND P2, PT, R3.reuse, RZ, PT ;  /* 0x000000ff0300720b */ /* 0x040fe20003f4e000 */
[----:B0-----:R-:W-:Y:S01]  /*0470*/  IMAD.WIDE R4, R0, 0x4, R4 ;  /* 0x0000000400047825 */ /* 0x001fe200078e0204 */
[----:B------:R-:W-:Y:S02]  /*0480*/  FSEL R2, R2, RZ, P1 ;  /* 0x000000ff02027208 */ /* 0x000fe40000800000 */
[----:B------:R-:W-:Y:S01]  /*0490*/  FSEL R3, R3, RZ, P2 ;  /* 0x000000ff03037208 */ /* 0x000fe20001000000 */
[----:B------:R-:W-:Y:S08]  /*04a0*/  @P0 EXIT ;  /* 0x000000000000094d */ /* 0x000ff00003800000 */
[----:B------:R-:W-:Y:S01]  /*04b0*/  STG.E.64 desc[UR4][R4.64], R2 ;  /* 0x0000000204007986 */ /* 0x000fe2000c101b04 */
[----:B------:R-:W-:Y:S05]  /*04c0*/  EXIT ;  /* 0x000000000000794d */ /* 0x000fea0003800000 */
.L_x_0:
[----:B------:R-:W-:-:S00]  /*04d0*/  BRA `(.L_x_0) ;  /* 0xfffffffc00fc7947 */ /* 0x000fc0000383ffff */
[----:B------:R-:W-:-:S00]  /*04e0*/  NOP ;  /* 0x0000000000007918 */ /* 0x000fc00000000000 */
        /* <DEDUP_REMOVED lines=9> */
.L_x_1:


//--------------------- .nv.global.init           --------------------------
	.section	.nv.global.init,"aw",@progbits
.nv.global.init:
	.type		_$_str,@object
	.size		_$_str,(_$_str_$_2 - _$_str)
_$_str:
        /*0000*/ 	.byte	0x5f, 0x5f, 0x43, 0x55, 0x44, 0x41, 0x5f, 0x46, 0x54, 0x5a, 0x00
	.type		_$_str_$_2,@object
	.size		_$_str_$_2,(.L_1 - _$_str_$_2)
_$_str_$_2:
        /*000b*/ 	.byte	0x5f, 0x5f, 0x43, 0x55, 0x44, 0x41, 0x5f, 0x50, 0x52, 0x45, 0x43, 0x5f, 0x53, 0x51, 0x52, 0x54
        /*001b*/ 	.byte	0x00
.L_1:


//--------------------- .nv.constant0.triton_poi_fused__native_batch_norm_legit_no_training_relu_104 --------------------------
	.section	.nv.constant0.triton_poi_fused__native_batch_norm_legit_no_training_relu_104,"a",@progbits
	.sectionflags	@""
	.align	4
.nv.constant0.triton_poi_fused__native_batch_norm_legit_no_training_relu_104:
	.zero		580
